//
// Generated by NVIDIA NVVM Compiler
//
// Compiler Build ID: CL-36424714
// Cuda compilation tools, release 13.0, V13.0.88
// Based on NVVM 20.0.0
//

.version 9.0
.target sm_100
.address_size 64

	// .globl	_Z15my_first_kernelPf
.global .align 4 .b8 precalc_xorwow_matrix[102400];
.global .align 4 .b8 precalc_xorwow_offset_matrix[102400];
.global .align 4 .b8 mrg32k3aM1[2304];
.global .align 4 .b8 mrg32k3aM2[2304];
.global .align 4 .b8 mrg32k3aM1SubSeq[2016];
.global .align 4 .b8 mrg32k3aM2SubSeq[2016];
.global .align 4 .b8 mrg32k3aM1Seq[2304];
.global .align 4 .b8 mrg32k3aM2Seq[2304];
.const .align 8 .b8 __cr_lgamma_table[72];

.visible .entry _Z15my_first_kernelPf(
	.param .u64 .ptr .align 1 _Z15my_first_kernelPf_param_0
)
{
	.reg .b32 	%r<5>;
	.reg .b32 	%f<2>;
	.reg .b64 	%rd<5>;

	ld.param.u64 	%rd1, [_Z15my_first_kernelPf_param_0];
	cvta.to.global.u64 	%rd2, %rd1;
	mov.u32 	%r1, %tid.x;
	mov.u32 	%r2, %ctaid.x;
	mov.u32 	%r3, %ntid.x;
	mad.lo.s32 	%r4, %r2, %r3, %r1;
	cvt.rn.f32.u32 	%f1, %r1;
	mul.wide.s32 	%rd3, %r4, 4;
	add.s64 	%rd4, %rd2, %rd3;
	st.global.f32 	[%rd4], %f1;
	ret;

}


// ===== COMPILED SASS (sm_100) =====

	.target	sm_100

	.elftype	@"ET_EXEC"


//--------------------- .note.nv.tkinfo           --------------------------
	.section	.note.nv.tkinfo,"",@"SHT_NOTE"
	.sectionflags	@"SHF_NOTE_NV_TKINFO"
	.tkinfo
        /*0018*/ 	.word	0x00000002
        /*0030*/ 	.string	""
        /*0030*/ 	.string	"ptxas"
        /*0030*/ 	.string	"Cuda compilation tools, release 13.0, V13.0.88"
        /*0030*/ 	.string	"Build cuda_13.0.r13.0/compiler.36424714_0"
        /*0030*/ 	.string	"-arch sm_100 -m 64 "



//--------------------- .note.nv.cuinfo           --------------------------
	.section	.note.nv.cuinfo,"",@"SHT_NOTE"
	.sectionflags	@"SHF_NOTE_NV_CUINFO"
        /*0018*/ 	.short	0x0002
        /*001a*/ 	.short	0x0064
        /*001c*/ 	.short	0x0082
	.zero		2


//--------------------- .nv.info                  --------------------------
	.section	.nv.info,"",@"SHT_CUDA_INFO"
	.align	4


	//----- nvinfo : EIATTR_REGCOUNT
	.align		4
        /*0000*/ 	.byte	0x04, 0x2f
        /*0002*/ 	.short	(.L_10 - .L_9)
	.align		4
.L_9:
        /*0004*/ 	.word	index@(_Z15my_first_kernelPf)
        /*0008*/ 	.word	0x0000000a


	//----- nvinfo : EIATTR_FRAME_SIZE
	.align		4
.L_10:
        /*000c*/ 	.byte	0x04, 0x11
        /*000e*/ 	.short	(.L_12 - .L_11)
	.align		4
.L_11:
        /*0010*/ 	.word	index@(_Z15my_first_kernelPf)
        /*0014*/ 	.word	0x00000000


	//----- nvinfo : EIATTR_MIN_STACK_SIZE
	.align		4
.L_12:
        /*0018*/ 	.byte	0x04, 0x12
        /*001a*/ 	.short	(.L_14 - .L_13)
	.align		4
.L_13:
        /*001c*/ 	.word	index@(_Z15my_first_kernelPf)
        /*0020*/ 	.word	0x00000000
.L_14:


//--------------------- .nv.compat                --------------------------
	.section	.nv.compat,"",@"SHT_CUDA_COMPAT_INFO"
	.align	4
        /*0000*/ 	.byte	0x02, 0x09, 0x00, 0x00, 0x02, 0x02, 0x01, 0x00, 0x02, 0x05, 0x05, 0x00, 0x03, 0x07, 0x01, 0x01
        /*0010*/ 	.byte	0x02, 0x03, 0x00, 0x00, 0x02, 0x06, 0x01, 0x00, 0x04, 0x0b, 0x08, 0x00, 0x09, 0x00, 0x00, 0x00
        /*0020*/ 	.byte	0x00, 0x00, 0x00, 0x00


//--------------------- .nv.info._Z15my_first_kernelPf --------------------------
	.section	.nv.info._Z15my_first_kernelPf,"",@"SHT_CUDA_INFO"
	.sectionflags	@""
	.align	4


	//----- nvinfo : EIATTR_CUDA_API_VERSION
	.align		4
        /*0000*/ 	.byte	0x04, 0x37
        /*0002*/ 	.short	(.L_16 - .L_15)
.L_15:
        /*0004*/ 	.word	0x00000082


	//----- nvinfo : EIATTR_KPARAM_INFO
	.align		4
.L_16:
        /*0008*/ 	.byte	0x04, 0x17
        /*000a*/ 	.short	(.L_18 - .L_17)
.L_17:
        /*000c*/ 	.word	0x00000000
        /*0010*/ 	.short	0x0000
        /*0012*/ 	.short	0x0000
        /*0014*/ 	.byte	0x00, 0xf5, 0x21, 0x00


	//----- nvinfo : EIATTR_SPARSE_MMA_MASK
	.align		4
.L_18:
        /*0018*/ 	.byte	0x03, 0x50
        /*001a*/ 	.short	0x0000


	//----- nvinfo : EIATTR_MAXREG_COUNT
	.align		4
        /*001c*/ 	.byte	0x03, 0x1b
        /*001e*/ 	.short	0x00ff


	//----- nvinfo : EIATTR_MERCURY_ISA_VERSION
	.align		4
        /*0020*/ 	.byte	0x03, 0x5f
        /*0022*/ 	.short	0x0101


	//----- nvinfo : EIATTR_VRC_CTA_INIT_COUNT
	.align		4
        /*0024*/ 	.byte	0x02, 0x4a
	.zero		1
	.zero		1


	//----- nvinfo : EIATTR_EXIT_INSTR_OFFSETS
	.align		4
        /*0028*/ 	.byte	0x04, 0x1c
        /*002a*/ 	.short	(.L_20 - .L_19)


	//   ....[0]....
.L_19:
        /*002c*/ 	.word	0x000000a0


	//----- nvinfo : EIATTR_CBANK_PARAM_SIZE
	.align		4
.L_20:
        /*0030*/ 	.byte	0x03, 0x19
        /*0032*/ 	.short	0x0008


	//----- nvinfo : EIATTR_PARAM_CBANK
	.align		4
        /*0034*/ 	.byte	0x04, 0x0a
        /*0036*/ 	.short	(.L_22 - .L_21)
	.align		4
.L_21:
        /*0038*/ 	.word	index@(.nv.constant0._Z15my_first_kernelPf)
        /*003c*/ 	.short	0x0380
        /*003e*/ 	.short	0x0008


	//----- nvinfo : EIATTR_SW_WAR
	.align		4
.L_22:
        /*0040*/ 	.byte	0x04, 0x36
        /*0042*/ 	.short	(.L_24 - .L_23)
.L_23:
        /*0044*/ 	.word	0x00000008
.L_24:


//--------------------- .nv.callgraph             --------------------------
	.section	.nv.callgraph,"",@"SHT_CUDA_CALLGRAPH"
	.align	4
	.sectionentsize	8
	.align		4
        /*0000*/ 	.word	0x00000000
	.align		4
        /*0004*/ 	.word	0xffffffff
	.align		4
        /*0008*/ 	.word	0x00000000
	.align		4
        /*000c*/ 	.word	0xfffffffe
	.align		4
        /*0010*/ 	.word	0x00000000
	.align		4
        /*0014*/ 	.word	0xfffffffd
	.align		4
        /*0018*/ 	.word	0x00000000
	.align		4
        /*001c*/ 	.word	0xfffffffc


//--------------------- .nv.constant4             --------------------------
	.section	.nv.constant4,"a",@progbits
	.align	8
	.align		8
.nv.constant4:
        /*0000*/ 	.dword	precalc_xorwow_matrix
	.align		8
        /*0008*/ 	.dword	precalc_xorwow_offset_matrix
	.align		8
        /*0010*/ 	.dword	mrg32k3aM1
	.align		8
        /*0018*/ 	.dword	mrg32k3aM2
	.align		8
        /*0020*/ 	.dword	mrg32k3aM1SubSeq
	.align		8
        /*0028*/ 	.dword	mrg32k3aM2SubSeq
	.align		8
        /*0030*/ 	.dword	mrg32k3aM1Seq
	.align		8
        /*0038*/ 	.dword	mrg32k3aM2Seq


//--------------------- .nv.constant3             --------------------------
	.section	.nv.constant3,"a",@progbits
	.align	8
.nv.constant3:
	.type		__cr_lgamma_table,@object
	.size		__cr_lgamma_table,(.L_8 - __cr_lgamma_table)
__cr_lgamma_table:
        /*0000*/ 	.byte	0x00, 0x00, 0x00, 0x00, 0x00, 0x00, 0x00, 0x00, 0x00, 0x00, 0x00, 0x00, 0x00, 0x00, 0x00, 0x00
        /*0010*/ 	.byte	0xef, 0x39, 0xfa, 0xfe, 0x42, 0x2e, 0xe6, 0x3f, 0x02, 0x20, 0x2a, 0xfa, 0x0b, 0xab, 0xfc, 0x3f
        /*0020*/ 	.byte	0xf9, 0x2c, 0x92, 0x7c, 0xa7, 0x6c, 0x09, 0x40, 0xc9, 0x79, 0x44, 0x3c, 0x64, 0x26, 0x13, 0x40
        /*0030*/ 	.byte	0xca, 0x01, 0xcf, 0x3a, 0x27, 0x51, 0x1a, 0x40, 0x30, 0xcc, 0x2d, 0xf3, 0xe1, 0x0c, 0x21, 0x40
        /*0040*/ 	.byte	0x0d, 0xb7, 0xfc, 0x82, 0x8e, 0x35, 0x25, 0x40
.L_8:


//--------------------- .text._Z15my_first_kernelPf --------------------------
	.section	.text._Z15my_first_kernelPf,"ax",@progbits
	.align	128
        .global         _Z15my_first_kernelPf
        .type           _Z15my_first_kernelPf,@function
        .size           _Z15my_first_kernelPf,(.L_x_1 - _Z15my_first_kernelPf)
        .other          _Z15my_first_kernelPf,@"STO_CUDA_ENTRY STV_DEFAULT"
_Z15my_first_kernelPf:
.text._Z15my_first_kernelPf:
[----:B------:R-:W-:Y:S01]  /*0000*/  LDC R1, c[0x0][0x37c] ;  /* 0x0000df00ff017b82 */ /* 0x000fe20000000800 */
[----:B------:R-:W0:Y:S07]  /*0010*/  S2R R7, SR_TID.X ;  /* 0x0000000000077919 */ /* 0x000e2e0000002100 */
[----:B------:R-:W0:Y:S01]  /*0020*/  S2UR UR6, SR_CTAID.X ;  /* 0x00000000000679c3 */ /* 0x000e220000002500 */
[----:B------:R-:W1:Y:S07]  /*0030*/  LDCU.64 UR4, c[0x0][0x358] ;  /* 0x00006b00ff0477ac */ /* 0x000e6e0008000a00 */
[----:B------:R-:W0:Y:S08]  /*0040*/  LDC R0, c[0x0][0x360] ;  /* 0x0000d800ff007b82 */ /* 0x000e300000000800 */
[----:B------:R-:W2:Y:S01]  /*0050*/  LDC.64 R2, c[0x0][0x380] ;  /* 0x0000e000ff027b82 */ /* 0x000ea20000000a00 */
[----:B0-----:R-:W-:Y:S01]  /*0060*/  IMAD R5, R0, UR6, R7 ;  /* 0x0000000600057c24 */ /* 0x001fe2000f8e0207 */
[----:B------:R-:W-:-:S03]  /*0070*/  I2FP.F32.U32 R7, R7 ;  /* 0x0000000700077245 */ /* 0x000fc60000201000 */
[----:B--2---:R-:W-:-:S05]  /*0080*/  IMAD.WIDE R2, R5, 0x4, R2 ;  /* 0x0000000405027825 */ /* 0x004fca00078e0202 */
[----:B-1----:R-:W-:Y:S01]  /*0090*/  STG.E desc[UR4][R2.64], R7 ;  /* 0x0000000702007986 */ /* 0x002fe2000c101904 */
[----:B------:R-:W-:Y:S05]  /*00a0*/  EXIT ;  /* 0x000000000000794d */ /* 0x000fea0003800000 */
.L_x_0:
[----:B------:R-:W-:-:S00]  /*00b0*/  BRA `(.L_x_0) ;  /* 0xfffffffc00fc7947 */ /* 0x000fc0000383ffff */
[----:B------:R-:W-:-:S00]  /*00c0*/  NOP ;  /* 0x0000000000007918 */ /* 0x000fc00000000000 */
        /* <DEDUP_REMOVED lines=11> */
.L_x_1:


//--------------------- .nv.global.init           --------------------------
	.section	.nv.global.init,"aw",@progbits
	.align	4
.nv.global.init:
	.type		mrg32k3aM1SubSeq,@object
	.size		mrg32k3aM1SubSeq,(mrg32k3aM2SubSeq - mrg32k3aM1SubSeq)
mrg32k3aM1SubSeq:
        /*0000*/ 	.byte	0x0b, 0xcc, 0xee, 0x04, 0x73, 0x29, 0x8b, 0x6f, 0xf6, 0x53, 0x03, 0xf6, 0x23, 0xf6, 0xea, 0xda
        /* <DEDUP_REMOVED lines=125> */
	.type		mrg32k3aM2SubSeq,@object
	.size		mrg32k3aM2SubSeq,(mrg32k3aM1 - mrg32k3aM2SubSeq)
mrg32k3aM2SubSeq:
        /* <DEDUP_REMOVED lines=126> */
	.type		mrg32k3aM1,@object
	.size		mrg32k3aM1,(mrg32k3aM1Seq - mrg32k3aM1)
mrg32k3aM1:
        /* <DEDUP_REMOVED lines=144> */
	.type		mrg32k3aM1Seq,@object
	.size		mrg32k3aM1Seq,(mrg32k3aM2 - mrg32k3aM1Seq)
mrg32k3aM1Seq:
        /* <DEDUP_REMOVED lines=144> */
	.type		mrg32k3aM2,@object
	.size		mrg32k3aM2,(mrg32k3aM2Seq - mrg32k3aM2)
mrg32k3aM2:
        /* <DEDUP_REMOVED lines=144> */
	.type		mrg32k3aM2Seq,@object
	.size		mrg32k3aM2Seq,(precalc_xorwow_matrix - mrg32k3aM2Seq)
mrg32k3aM2Seq:
        /* <DEDUP_REMOVED lines=144> */
	.type		precalc_xorwow_matrix,@object
	.size		precalc_xorwow_matrix,(precalc_xorwow_offset_matrix - precalc_xorwow_matrix)
precalc_xorwow_matrix:
        /* <DEDUP_REMOVED lines=6400> */
	.type		precalc_xorwow_offset_matrix,@object
	.size		precalc_xorwow_offset_matrix,(.L_1 - precalc_xorwow_offset_matrix)
precalc_xorwow_offset_matrix:
        /* <DEDUP_REMOVED lines=6400> */
.L_1:


//--------------------- .nv.shared.reserved.0     --------------------------
	.section	.nv.shared.reserved.0,"aw",@nobits
	.weak		__nv_reservedSMEM_offset_0_alias
	.size		__nv_reservedSMEM_offset_0_alias, 0, 64
	.other		__nv_reservedSMEM_offset_0_alias,@"STO_CUDA_RESERVED_SHARED STV_DEFAULT"
__nv_reservedSMEM_offset_0_alias:
	.zero		0
	.zero		64


//--------------------- .nv.constant0._Z15my_first_kernelPf --------------------------
	.section	.nv.constant0._Z15my_first_kernelPf,"a",@progbits
	.sectionflags	@""
	.align	4
.nv.constant0._Z15my_first_kernelPf:
	.zero		904


//--------------------- SYMBOLS --------------------------

	.type		.nv.reservedSmem.offset0,@object
	.size		.nv.reservedSmem.offset0,0x4
